	.headerflags	@"EF_CUDA_TEXMODE_UNIFIED EF_CUDA_64BIT_ADDRESS EF_CUDA_ACCELERATORS EF_CUDA_SM90 EF_CUDA_VIRTUAL_SM(EF_CUDA_SM90)"
	.elftype	@"ET_EXEC"


//--------------------- .nv.info                  --------------------------
	.section	.nv.info,"",@"SHT_CUDA_INFO"
	.align	4


	//----- nvinfo : EIATTR_REGCOUNT
	.align		4
        /*0000*/ 	.byte	0x04, 0x2f
        /*0002*/ 	.short	(.L_3 - .L_2)
	.align		4
.L_2:
        /*0004*/ 	.word	index@(triton_poi_fused__native_batch_norm_legit_no_training_add_convolution_27)
        /*0008*/ 	.word	0x0000001d


	//----- nvinfo : EIATTR_MIN_STACK_SIZE
	.align		4
.L_3:
        /*000c*/ 	.byte	0x04, 0x12
        /*000e*/ 	.short	(.L_5 - .L_4)
	.align		4
.L_4:
        /*0010*/ 	.word	index@(triton_poi_fused__native_batch_norm_legit_no_training_add_convolution_27)
        /*0014*/ 	.word	0x00000000


	//----- nvinfo : EIATTR_FRAME_SIZE
	.align		4
.L_5:
        /*0018*/ 	.byte	0x04, 0x11
        /*001a*/ 	.short	(.L_7 - .L_6)
	.align		4
.L_6:
        /*001c*/ 	.word	index@(triton_poi_fused__native_batch_norm_legit_no_training_add_convolution_27)
        /*0020*/ 	.word	0x00000000


	//----- nvinfo : EIATTR_MIN_STACK_SIZE
	.align		4
.L_7:
        /*0024*/ 	.byte	0x04, 0x12
        /*0026*/ 	.short	(.L_9 - .L_8)
	.align		4
.L_8:
        /*0028*/ 	.word	index@(triton_poi_fused__native_batch_norm_legit_no_training_add_convolution_27)
        /*002c*/ 	.word	0x00000000
.L_9:


//--------------------- .nv.info.triton_poi_fused__native_batch_norm_legit_no_training_add_convolution_27 --------------------------
	.section	.nv.info.triton_poi_fused__native_batch_norm_legit_no_training_add_convolution_27,"",@"SHT_CUDA_INFO"
	.sectionflags	@""
	.align	4


	//----- nvinfo : EIATTR_CUDA_API_VERSION
	.align		4
        /*0000*/ 	.byte	0x04, 0x37
        /*0002*/ 	.short	(.L_11 - .L_10)
.L_10:
        /*0004*/ 	.word	0x0000007c


	//----- nvinfo : EIATTR_KPARAM_INFO
	.align		4
.L_11:
        /*0008*/ 	.byte	0x04, 0x17
        /*000a*/ 	.short	(.L_13 - .L_12)
.L_12:
        /*000c*/ 	.word	0x00000000
        /*0010*/ 	.short	0x0008
        /*0012*/ 	.short	0x0040
        /*0014*/ 	.byte	0x00, 0xf0, 0x11, 0x00


	//----- nvinfo : EIATTR_KPARAM_INFO
	.align		4
.L_13:
        /*0018*/ 	.byte	0x04, 0x17
        /*001a*/ 	.short	(.L_15 - .L_14)
.L_14:
        /*001c*/ 	.word	0x00000000
        /*0020*/ 	.short	0x0007
        /*0022*/ 	.short	0x0038
        /*0024*/ 	.byte	0x00, 0xf4, 0x21, 0x00


	//----- nvinfo : EIATTR_KPARAM_INFO
	.align		4
.L_15:
        /*0028*/ 	.byte	0x04, 0x17
        /*002a*/ 	.short	(.L_17 - .L_16)
.L_16:
        /*002c*/ 	.word	0x00000000
        /*0030*/ 	.short	0x0006
        /*0032*/ 	.short	0x0030
        /*0034*/ 	.byte	0x00, 0xf4, 0x21, 0x00


	//----- nvinfo : EIATTR_KPARAM_INFO
	.align		4
.L_17:
        /*0038*/ 	.byte	0x04, 0x17
        /*003a*/ 	.short	(.L_19 - .L_18)
.L_18:
        /*003c*/ 	.word	0x00000000
        /*0040*/ 	.short	0x0005
        /*0042*/ 	.short	0x0028
        /*0044*/ 	.byte	0x00, 0xf4, 0x21, 0x00


	//----- nvinfo : EIATTR_KPARAM_INFO
	.align		4
.L_19:
        /*0048*/ 	.byte	0x04, 0x17
        /*004a*/ 	.short	(.L_21 - .L_20)
.L_20:
        /*004c*/ 	.word	0x00000000
        /*0050*/ 	.short	0x0004
        /*0052*/ 	.short	0x0020
        /*0054*/ 	.byte	0x00, 0xf4, 0x21, 0x00


	//----- nvinfo : EIATTR_KPARAM_INFO
	.align		4
.L_21:
        /*0058*/ 	.byte	0x04, 0x17
        /*005a*/ 	.short	(.L_23 - .L_22)
.L_22:
        /*005c*/ 	.word	0x00000000
        /*0060*/ 	.short	0x0003
        /*0062*/ 	.short	0x0018
        /*0064*/ 	.byte	0x00, 0xf4, 0x21, 0x00


	//----- nvinfo : EIATTR_KPARAM_INFO
	.align		4
.L_23:
        /*0068*/ 	.byte	0x04, 0x17
        /*006a*/ 	.short	(.L_25 - .L_24)
.L_24:
        /*006c*/ 	.word	0x00000000
        /*0070*/ 	.short	0x0002
        /*0072*/ 	.short	0x0010
        /*0074*/ 	.byte	0x00, 0xf4, 0x21, 0x00


	//----- nvinfo : EIATTR_KPARAM_INFO
	.align		4
.L_25:
        /*0078*/ 	.byte	0x04, 0x17
        /*007a*/ 	.short	(.L_27 - .L_26)
.L_26:
        /*007c*/ 	.word	0x00000000
        /*0080*/ 	.short	0x0001
        /*0082*/ 	.short	0x0008
        /*0084*/ 	.byte	0x00, 0xf4, 0x21, 0x00


	//----- nvinfo : EIATTR_KPARAM_INFO
	.align		4
.L_27:
        /*0088*/ 	.byte	0x04, 0x17
        /*008a*/ 	.short	(.L_29 - .L_28)
.L_28:
        /*008c*/ 	.word	0x00000000
        /*0090*/ 	.short	0x0000
        /*0092*/ 	.short	0x0000
        /*0094*/ 	.byte	0x00, 0xf4, 0x21, 0x00


	//----- nvinfo : EIATTR_SPARSE_MMA_MASK
	.align		4
.L_29:
        /*0098*/ 	.byte	0x03, 0x50
        /*009a*/ 	.short	0x0000


	//----- nvinfo : EIATTR_MAXREG_COUNT
	.align		4
        /*009c*/ 	.byte	0x03, 0x1b
        /*009e*/ 	.short	0x00ff


	//----- nvinfo : EIATTR_EXIT_INSTR_OFFSETS
	.align		4
        /*00a0*/ 	.byte	0x04, 0x1c
        /*00a2*/ 	.short	(.L_31 - .L_30)


	//   ....[0]....
.L_30:
        /*00a4*/ 	.word	0x00000460


	//----- nvinfo : EIATTR_REQNTID
	.align		4
.L_31:
        /*00a8*/ 	.byte	0x04, 0x10
        /*00aa*/ 	.short	(.L_33 - .L_32)
.L_32:
        /*00ac*/ 	.word	0x00000080
        /*00b0*/ 	.word	0x00000001
        /*00b4*/ 	.word	0x00000001


	//----- nvinfo : EIATTR_CBANK_PARAM_SIZE
	.align		4
.L_33:
        /*00b8*/ 	.byte	0x03, 0x19
        /*00ba*/ 	.short	0x0044


	//----- nvinfo : EIATTR_PARAM_CBANK
	.align		4
        /*00bc*/ 	.byte	0x04, 0x0a
        /*00be*/ 	.short	(.L_35 - .L_34)
	.align		4
.L_34:
        /*00c0*/ 	.word	index@(.nv.constant0.triton_poi_fused__native_batch_norm_legit_no_training_add_convolution_27)
        /*00c4*/ 	.short	0x0210
        /*00c6*/ 	.short	0x0044


	//----- nvinfo : EIATTR_SW_WAR
	.align		4
.L_35:
        /*00c8*/ 	.byte	0x04, 0x36
        /*00ca*/ 	.short	(.L_37 - .L_36)
.L_36:
        /*00cc*/ 	.word	0x00000008
.L_37:


//--------------------- .nv.callgraph             --------------------------
	.section	.nv.callgraph,"",@"SHT_CUDA_CALLGRAPH"
	.align	4
	.sectionentsize	8
	.align		4
        /*0000*/ 	.word	0x00000000
	.align		4
        /*0004*/ 	.word	0xffffffff
	.align		4
        /*0008*/ 	.word	0x00000000
	.align		4
        /*000c*/ 	.word	0xfffffffe
	.align		4
        /*0010*/ 	.word	0x00000000
	.align		4
        /*0014*/ 	.word	0xfffffffd
	.align		4
        /*0018*/ 	.word	0x00000000
	.align		4
        /*001c*/ 	.word	0xfffffffc


//--------------------- .nv.constant4             --------------------------
	.section	.nv.constant4,"a",@progbits
	.align	8
	.align		8
.nv.constant4:
        /*0000*/ 	.dword	_$_str
	.align		8
        /*0008*/ 	.dword	_$_str_$_2


//--------------------- .text.triton_poi_fused__native_batch_norm_legit_no_training_add_convolution_27 --------------------------
	.section	.text.triton_poi_fused__native_batch_norm_legit_no_training_add_convolution_27,"ax",@progbits
	.align	128
        .global         triton_poi_fused__native_batch_norm_legit_no_training_add_convolution_27
        .type           triton_poi_fused__native_batch_norm_legit_no_training_add_convolution_27,@function
        .size           triton_poi_fused__native_batch_norm_legit_no_training_add_convolution_27,(.L_x_1 - triton_poi_fused__native_batch_norm_legit_no_training_add_convolution_27)
        .other          triton_poi_fused__native_batch_norm_legit_no_training_add_convolution_27,@"STO_CUDA_ENTRY STV_DEFAULT"
triton_poi_fused__native_batch_norm_legit_no_training_add_convolution_27:
.text.triton_poi_fused__native_batch_norm_legit_no_training_add_convolution_27:
[----:B------:R-:W-:Y:S01]  /*0000*/  LDC R1, c[0x0][0x28] ;  /* 0x00000a00ff017b82 */ /* 0x000fe20000000800 */
[----:B------:R-:W1:Y:S07]  /*0010*/  S2R R0, SR_TID.X ;  /* 0x0000000000007919 */ /* 0x000e6e0000002100 */
[----:B------:R-:W2:Y:S01]  /*0020*/  LDC.64 R8, c[0x0][0x228] ;  /* 0x00008a00ff087b82 */ /* 0x000ea20000000a00 */
[----:B------:R-:W-:Y:S01]  /*0030*/  ULDC.64 UR4, c[0x0][0x208] ;  /* 0x0000820000047ab9 */ /* 0x000fe20000000a00 */
[----:B------:R-:W3:Y:S06]  /*0040*/  S2R R5, SR_CTAID.X ;  /* 0x0000000000057919 */ /* 0x000eec0000002500 */
[----:B------:R-:W4:Y:S08]  /*0050*/  LDC.64 R18, c[0x0][0x218] ;  /* 0x00008600ff127b82 */ /* 0x000f300000000a00 */
[----:B------:R-:W5:Y:S08]  /*0060*/  LDC.64 R20, c[0x0][0x220] ;  /* 0x00008800ff147b82 */ /* 0x000f700000000a00 */
[----:B------:R-:W5:Y:S01]  /*0070*/  LDC.64 R16, c[0x0][0x230] ;  /* 0x00008c00ff107b82 */ /* 0x000f620000000a00 */
[----:B-1----:R-:W-:-:S07]  /*0080*/  SHF.L.U32 R0, R0, 0x2, RZ ;  /* 0x0000000200007819 */ /* 0x002fce00000006ff */
[----:B------:R-:W1:Y:S01]  /*0090*/  LDC.64 R6, c[0x0][0x238] ;  /* 0x00008e00ff067b82 */ /* 0x000e620000000a00 */
[----:B---3--:R-:W-:Y:S02]  /*00a0*/  SHF.R.S32.HI R3, RZ, 0x16, R5 ;  /* 0x00000016ff037819 */ /* 0x008fe40000011405 */
[----:B------:R-:W-:Y:S02]  /*00b0*/  LOP3.LUT R0, R0, 0x1fc, RZ, 0xc0, !PT ;  /* 0x000001fc00007812 */ /* 0x000fe400078ec0ff */
[----:B------:R-:W-:Y:S02]  /*00c0*/  SGXT R3, R3, 0x1 ;  /* 0x000000010303781a */ /* 0x000fe40000000200 */
[----:B------:R-:W-:Y:S02]  /*00d0*/  LEA R0, R5, R0, 0x9 ;  /* 0x0000000005007211 */ /* 0x000fe400078e48ff */
[----:B------:R-:W3:Y:S02]  /*00e0*/  LDC.64 R4, c[0x0][0x240] ;  /* 0x00009000ff047b82 */ /* 0x000ee40000000a00 */
[----:B------:R-:W-:-:S04]  /*00f0*/  LEA.HI R3, R3, R0, RZ, 0xa ;  /* 0x0000000003037211 */ /* 0x000fc800078f50ff */
[----:B------:R-:W-:-:S04]  /*0100*/  SHF.R.S32.HI R3, RZ, 0xa, R3 ;  /* 0x0000000aff037819 */ /* 0x000fc80000011403 */
[----:B------:R-:W-:-:S04]  /*0110*/  LEA.HI R2, R3, R3, RZ, 0x4 ;  /* 0x0000000303027211 */ /* 0x000fc800078f20ff */
[----:B------:R-:W-:-:S04]  /*0120*/  LOP3.LUT R2, R2, 0xfffffff0, RZ, 0xc0, !PT ;  /* 0xfffffff002027812 */ /* 0x000fc800078ec0ff */
[----:B------:R-:W-:Y:S02]  /*0130*/  IADD3 R13, R3, -R2, RZ ;  /* 0x80000002030d7210 */ /* 0x000fe40007ffe0ff */
[----:B------:R-:W1:Y:S03]  /*0140*/  LDC.64 R2, c[0x0][0x210] ;  /* 0x00008400ff027b82 */ /* 0x000e660000000a00 */
[----:B--2---:R-:W-:-:S05]  /*0150*/  IMAD.WIDE R8, R13, 0x4, R8 ;  /* 0x000000040d087825 */ /* 0x004fca00078e0208 */
[----:B------:R-:W2:Y:S01]  /*0160*/  LDG.E.EL R12, desc[UR4][R8.64] ;  /* 0x00000004080c7981 */ /* 0x000ea2000c2e1900 */
[----:B----4-:R-:W-:-:S04]  /*0170*/  IMAD.WIDE R18, R13, 0x4, R18 ;  /* 0x000000040d127825 */ /* 0x010fc800078e0212 */
[----:B-----5:R-:W-:Y:S01]  /*0180*/  IMAD.WIDE R20, R13, 0x4, R20 ;  /* 0x000000040d147825 */ /* 0x020fe200078e0214 */
[----:B------:R4:W5:Y:S04]  /*0190*/  LDG.E.EL R14, desc[UR4][R18.64] ;  /* 0x00000004120e7981 */ /* 0x000968000c2e1900 */
[----:B------:R-:W5:Y:S01]  /*01a0*/  LDG.E.EL R15, desc[UR4][R20.64] ;  /* 0x00000004140f7981 */ /* 0x000f62000c2e1900 */
[----:B01----:R-:W-:-:S05]  /*01b0*/  IMAD.WIDE R2, R0, 0x4, R2 ;  /* 0x0000000400027825 */ /* 0x003fca00078e0202 */
[----:B------:R-:W5:Y:S01]  /*01c0*/  LDG.E.128 R8, desc[UR4][R2.64] ;  /* 0x0000000402087981 */ /* 0x000f62000c1e1d00 */
[----:B------:R-:W-:-:S04]  /*01d0*/  IMAD.WIDE R22, R13, 0x4, R16 ;  /* 0x000000040d167825 */ /* 0x000fc800078e0210 */
[----:B------:R-:W-:Y:S01]  /*01e0*/  IMAD.WIDE R24, R13, 0x4, R6 ;  /* 0x000000040d187825 */ /* 0x000fe200078e0206 */
[----:B------:R-:W5:Y:S03]  /*01f0*/  LDG.E.EL R16, desc[UR4][R22.64] ;  /* 0x0000000416107981 */ /* 0x000f66000c2e1900 */
[----:B---3--:R-:W-:Y:S01]  /*0200*/  IMAD.WIDE R4, R0, 0x4, R4 ;  /* 0x0000000400047825 */ /* 0x008fe200078e0204 */
[----:B------:R-:W3:Y:S05]  /*0210*/  LDG.E.EL R17, desc[UR4][R24.64] ;  /* 0x0000000418117981 */ /* 0x000eea000c2e1900 */
[----:B------:R-:W3:Y:S01]  /*0220*/  LDG.E.128 R4, desc[UR4][R4.64] ;  /* 0x0000000404047981 */ /* 0x000ee2000c1e1d00 */
[----:B----4-:R-:W-:Y:S01]  /*0230*/  HFMA2.MMA R19, -RZ, RZ, 1.625, 0 ;  /* 0x3e800000ff137435 */ /* 0x010fe200000001ff */
[----:B--2---:R-:W-:-:S02]  /*0240*/  FADD R26, R12, 9.9999997473787516356e-06 ;  /* 0x3727c5ac0c1a7421 */ /* 0x004fc40000000000 */
[----:B------:R-:W0:Y:S02]  /*0250*/  LDC.64 R12, c[0x0][0x248] ;  /* 0x00009200ff0c7b82 */ /* 0x000e240000000a00 */
[----:B------:R-:W1:Y:S02]  /*0260*/  MUFU.SQRT R18, R26 ;  /* 0x0000001a00127308 */ /* 0x000e640000002000 */
[C---:B-1----:R-:W-:Y:S02]  /*0270*/  FSETP.GT.AND P0, PT, R18.reuse, 8.50705917302346158658e+37, PT ;  /* 0x7e8000001200780b */ /* 0x042fe40003f04000 */
[----:B------:R-:W-:-:S11]  /*0280*/  FSETP.GEU.AND P1, PT, R18, 1.175494350822287508e-38, PT ;  /* 0x008000001200780b */ /* 0x000fd60003f2e000 */
[----:B------:R-:W-:-:S04]  /*0290*/  @P0 FMUL R18, R18, 0.25 ;  /* 0x3e80000012120820 */ /* 0x000fc80000400000 */
[----:B------:R-:W-:-:S06]  /*02a0*/  @!P1 FMUL R18, R18, 16777216 ;  /* 0x4b80000012129820 */ /* 0x000fcc0000400000 */
[----:B------:R-:W1:Y:S01]  /*02b0*/  MUFU.RCP R18, R18 ;  /* 0x0000001200127308 */ /* 0x000e620000001000 */
[----:B------:R-:W-:Y:S01]  /*02c0*/  FSEL R19, R19, 1, P0 ;  /* 0x3f80000013137808 */ /* 0x000fe20000000000 */
[--C-:B-----5:R-:W-:Y:S01]  /*02d0*/  FADD R10, R10, R14.reuse ;  /* 0x0000000e0a0a7221 */ /* 0x120fe20000000000 */
[--C-:B------:R-:W-:Y:S01]  /*02e0*/  FADD R9, R9, R14.reuse ;  /* 0x0000000e09097221 */ /* 0x100fe20000000000 */
[--C-:B------:R-:W-:Y:S02]  /*02f0*/  FADD R8, R8, R14.reuse ;  /* 0x0000000e08087221 */ /* 0x100fe40000000000 */
[----:B------:R-:W-:Y:S01]  /*0300*/  @!P1 FMUL R19, R19, 16777216 ;  /* 0x4b80000013139820 */ /* 0x000fe20000400000 */
[----:B------:R-:W-:Y:S01]  /*0310*/  FADD R11, R11, R14 ;  /* 0x0000000e0b0b7221 */ /* 0x000fe20000000000 */
[C---:B------:R-:W-:Y:S02]  /*0320*/  FADD R14, -R15.reuse, R10 ;  /* 0x0000000a0f0e7221 */ /* 0x040fe40000000100 */
[----:B-1----:R-:W-:Y:S01]  /*0330*/  FMUL R20, R18, R19 ;  /* 0x0000001312147220 */ /* 0x002fe20000400000 */
[C---:B------:R-:W-:Y:S01]  /*0340*/  FADD R18, -R15.reuse, R9 ;  /* 0x000000090f127221 */ /* 0x040fe20000000100 */
[C---:B------:R-:W-:Y:S01]  /*0350*/  FADD R19, -R15.reuse, R8 ;  /* 0x000000080f137221 */ /* 0x040fe20000000100 */
[----:B------:R-:W-:Y:S01]  /*0360*/  FADD R15, -R15, R11 ;  /* 0x0000000b0f0f7221 */ /* 0x000fe20000000100 */
[-C--:B------:R-:W-:Y:S01]  /*0370*/  FMUL R21, R14, R20.reuse ;  /* 0x000000140e157220 */ /* 0x080fe20000400000 */
[-C--:B------:R-:W-:Y:S01]  /*0380*/  FMUL R18, R18, R20.reuse ;  /* 0x0000001412127220 */ /* 0x080fe20000400000 */
[-C--:B------:R-:W-:Y:S01]  /*0390*/  FMUL R14, R19, R20.reuse ;  /* 0x00000014130e7220 */ /* 0x080fe20000400000 */
[----:B------:R-:W-:Y:S01]  /*03a0*/  FMUL R20, R15, R20 ;  /* 0x000000140f147220 */ /* 0x000fe20000400000 */
[C-C-:B---3--:R-:W-:Y:S01]  /*03b0*/  FFMA R21, R16.reuse, R21, R17.reuse ;  /* 0x0000001510157223 */ /* 0x148fe20000000011 */
[C-C-:B------:R-:W-:Y:S01]  /*03c0*/  FFMA R18, R16.reuse, R18, R17.reuse ;  /* 0x0000001210127223 */ /* 0x140fe20000000011 */
[C-C-:B------:R-:W-:Y:S01]  /*03d0*/  FFMA R15, R16.reuse, R14, R17.reuse ;  /* 0x0000000e100f7223 */ /* 0x140fe20000000011 */
[----:B------:R-:W-:Y:S01]  /*03e0*/  FFMA R20, R16, R20, R17 ;  /* 0x0000001410147223 */ /* 0x000fe20000000011 */
[----:B------:R-:W-:Y:S01]  /*03f0*/  FADD R6, R6, R21 ;  /* 0x0000001506067221 */ /* 0x000fe20000000000 */
[----:B------:R-:W-:Y:S01]  /*0400*/  FADD R5, R5, R18 ;  /* 0x0000001205057221 */ /* 0x000fe20000000000 */
[----:B------:R-:W-:Y:S01]  /*0410*/  FADD R4, R4, R15 ;  /* 0x0000000f04047221 */ /* 0x000fe20000000000 */
[----:B------:R-:W-:Y:S01]  /*0420*/  FADD R7, R7, R20 ;  /* 0x0000001407077221 */ /* 0x000fe20000000000 */
[----:B0-----:R-:W-:Y:S01]  /*0430*/  IMAD.WIDE R12, R0, 0x4, R12 ;  /* 0x00000004000c7825 */ /* 0x001fe200078e020c */
[----:B------:R-:W-:Y:S04]  /*0440*/  STG.E.128 desc[UR4][R2.64], R8 ;  /* 0x0000000802007986 */ /* 0x000fe8000c101d04 */
[----:B------:R-:W-:Y:S01]  /*0450*/  STG.E.128 desc[UR4][R12.64], R4 ;  /* 0x000000040c007986 */ /* 0x000fe2000c101d04 */
[----:B------:R-:W-:Y:S05]  /*0460*/  EXIT ;  /* 0x000000000000794d */ /* 0x000fea0003800000 */
.L_x_0:
[----:B------:R-:W-:-:S00]  /*0470*/  BRA `(.L_x_0) ;  /* 0xfffffffc00fc7947 */ /* 0x000fc0000383ffff */
[----:B------:R-:W-:-:S00]  /*0480*/  NOP ;  /* 0x0000000000007918 */ /* 0x000fc00000000000 */
[----:B------:R-:W-:-:S00]  /*0490*/  NOP ;  /* 0x0000000000007918 */ /* 0x000fc00000000000 */
[----:B------:R-:W-:-:S00]  /*04a0*/  NOP ;  /* 0x0000000000007918 */ /* 0x000fc00000000000 */
[----:B------:R-:W-:-:S00]  /*04b0*/  NOP ;  /* 0x0000000000007918 */ /* 0x000fc00000000000 */
[----:B------:R-:W-:-:S00]  /*04c0*/  NOP ;  /* 0x0000000000007918 */ /* 0x000fc00000000000 */
[----:B------:R-:W-:-:S00]  /*04d0*/  NOP ;  /* 0x0000000000007918 */ /* 0x000fc00000000000 */
[----:B------:R-:W-:-:S00]  /*04e0*/  NOP ;  /* 0x0000000000007918 */ /* 0x000fc00000000000 */
[----:B------:R-:W-:-:S00]  /*04f0*/  NOP ;  /* 0x0000000000007918 */ /* 0x000fc00000000000 */
.L_x_1:


//--------------------- .nv.global.init           --------------------------
	.section	.nv.global.init,"aw",@progbits
.nv.global.init:
	.type		_$_str,@object
	.size		_$_str,(_$_str_$_2 - _$_str)
_$_str:
        /*0000*/ 	.byte	0x5f, 0x5f, 0x43, 0x55, 0x44, 0x41, 0x5f, 0x46, 0x54, 0x5a, 0x00
	.type		_$_str_$_2,@object
	.size		_$_str_$_2,(.L_1 - _$_str_$_2)
_$_str_$_2:
        /*000b*/ 	.byte	0x5f, 0x5f, 0x43, 0x55, 0x44, 0x41, 0x5f, 0x50, 0x52, 0x45, 0x43, 0x5f, 0x53, 0x51, 0x52, 0x54
        /*001b*/ 	.byte	0x00
.L_1:


//--------------------- .nv.constant0.triton_poi_fused__native_batch_norm_legit_no_training_add_convolution_27 --------------------------
	.section	.nv.constant0.triton_poi_fused__native_batch_norm_legit_no_training_add_convolution_27,"a",@progbits
	.sectionflags	@""
	.align	4
.nv.constant0.triton_poi_fused__native_batch_norm_legit_no_training_add_convolution_27:
	.zero		596
